//
// Generated by NVIDIA NVVM Compiler
//
// Compiler Build ID: CL-36424714
// Cuda compilation tools, release 13.0, V13.0.88
// Based on NVVM 20.0.0
//

.version 9.0
.target sm_100
.address_size 64

	// .globl	_Z9callCheckiiPc

.visible .entry _Z9callCheckiiPc(
	.param .u32 _Z9callCheckiiPc_param_0,
	.param .u32 _Z9callCheckiiPc_param_1,
	.param .u64 .ptr .align 1 _Z9callCheckiiPc_param_2
)
{
	.reg .pred 	%p<43>;
	.reg .b16 	%rs<15>;
	.reg .b32 	%r<57>;
	.reg .b64 	%rd<23>;

	ld.param.u32 	%r2, [_Z9callCheckiiPc_param_0];
	ld.param.u32 	%r3, [_Z9callCheckiiPc_param_1];
	ld.param.u64 	%rd2, [_Z9callCheckiiPc_param_2];
	cvta.to.global.u64 	%rd3, %rd2;
	mov.u32 	%r4, %ctaid.x;
	mov.u32 	%r5, %ntid.x;
	mov.u32 	%r6, %tid.x;
	mad.lo.s32 	%r7, %r4, %r5, %r6;
	div.s32 	%r8, %r7, %r3;
	mul.lo.s32 	%r9, %r8, %r3;
	sub.s32 	%r10, %r7, %r9;
	add.s32 	%r11, %r10, -1;
	add.s32 	%r12, %r2, -1;
	add.s32 	%r13, %r3, -1;
	add.s32 	%r14, %r8, -1;
	setp.lt.s32 	%p1, %r8, 1;
	setp.gt.s32 	%p2, %r8, %r2;
	selp.b32 	%r15, 0, %r14, %p2;
	selp.b32 	%r16, %r12, %r15, %p1;
	mul.lo.s32 	%r17, %r16, %r3;
	setp.lt.s32 	%p3, %r10, 1;
	setp.lt.s32 	%p4, %r3, 0;
	selp.b32 	%r18, 0, %r11, %p4;
	selp.b32 	%r19, %r13, %r18, %p3;
	add.s32 	%r20, %r19, %r17;
	cvt.s64.s32 	%rd4, %r20;
	add.s64 	%rd5, %rd3, %rd4;
	ld.global.u8 	%rs1, [%rd5];
	setp.eq.s16 	%p5, %rs1, 88;
	setp.ne.s32 	%p6, %r20, %r7;
	and.pred  	%p7, %p6, %p5;
	selp.u32 	%r21, 1, 0, %p7;
	setp.lt.s32 	%p8, %r10, 0;
	selp.b32 	%r22, 0, %r10, %p4;
	selp.b32 	%r23, %r13, %r22, %p8;
	add.s32 	%r24, %r23, %r17;
	cvt.s64.s32 	%rd6, %r24;
	add.s64 	%rd7, %rd3, %rd6;
	ld.global.u8 	%rs2, [%rd7];
	setp.eq.s16 	%p9, %rs2, 88;
	setp.ne.s32 	%p10, %r24, %r7;
	and.pred  	%p11, %p10, %p9;
	selp.u32 	%r25, 1, 0, %p11;
	add.s32 	%r26, %r21, %r25;
	add.s32 	%r27, %r10, 1;
	setp.lt.s32 	%p12, %r10, -1;
	setp.lt.s32 	%p13, %r27, %r3;
	selp.b32 	%r28, %r27, 0, %p13;
	selp.b32 	%r29, %r13, %r28, %p12;
	add.s32 	%r30, %r29, %r17;
	cvt.s64.s32 	%rd8, %r30;
	add.s64 	%rd9, %rd3, %rd8;
	ld.global.u8 	%rs3, [%rd9];
	setp.eq.s16 	%p14, %rs3, 88;
	setp.ne.s32 	%p15, %r30, %r7;
	and.pred  	%p16, %p15, %p14;
	selp.u32 	%r31, 1, 0, %p16;
	add.s32 	%r32, %r26, %r31;
	setp.lt.s32 	%p17, %r8, 0;
	setp.lt.s32 	%p18, %r8, %r2;
	selp.b32 	%r33, %r8, 0, %p18;
	selp.b32 	%r34, %r12, %r33, %p17;
	mul.lo.s32 	%r35, %r34, %r3;
	add.s32 	%r36, %r19, %r35;
	cvt.s64.s32 	%rd10, %r36;
	add.s64 	%rd11, %rd3, %rd10;
	ld.global.u8 	%rs4, [%rd11];
	setp.eq.s16 	%p19, %rs4, 88;
	setp.ne.s32 	%p20, %r36, %r7;
	and.pred  	%p21, %p20, %p19;
	selp.u32 	%r37, 1, 0, %p21;
	add.s32 	%r38, %r32, %r37;
	add.s32 	%r39, %r23, %r35;
	cvt.s64.s32 	%rd12, %r39;
	add.s64 	%rd13, %rd3, %rd12;
	ld.global.u8 	%rs5, [%rd13];
	setp.eq.s16 	%p22, %rs5, 88;
	setp.ne.s32 	%p23, %r39, %r7;
	and.pred  	%p24, %p23, %p22;
	selp.u32 	%r40, 1, 0, %p24;
	add.s32 	%r41, %r38, %r40;
	add.s32 	%r42, %r29, %r35;
	cvt.s64.s32 	%rd14, %r42;
	add.s64 	%rd15, %rd3, %rd14;
	ld.global.u8 	%rs6, [%rd15];
	setp.eq.s16 	%p25, %rs6, 88;
	setp.ne.s32 	%p26, %r42, %r7;
	and.pred  	%p27, %p26, %p25;
	selp.u32 	%r43, 1, 0, %p27;
	add.s32 	%r44, %r41, %r43;
	add.s32 	%r45, %r8, 1;
	setp.lt.s32 	%p28, %r8, -1;
	setp.lt.s32 	%p29, %r45, %r2;
	selp.b32 	%r46, %r45, 0, %p29;
	selp.b32 	%r47, %r12, %r46, %p28;
	mul.lo.s32 	%r48, %r47, %r3;
	add.s32 	%r49, %r19, %r48;
	cvt.s64.s32 	%rd16, %r49;
	add.s64 	%rd17, %rd3, %rd16;
	ld.global.u8 	%rs7, [%rd17];
	setp.eq.s16 	%p30, %rs7, 88;
	setp.ne.s32 	%p31, %r49, %r7;
	and.pred  	%p32, %p31, %p30;
	selp.u32 	%r50, 1, 0, %p32;
	add.s32 	%r51, %r44, %r50;
	add.s32 	%r52, %r23, %r48;
	cvt.s64.s32 	%rd18, %r52;
	add.s64 	%rd19, %rd3, %rd18;
	ld.global.u8 	%rs8, [%rd19];
	setp.eq.s16 	%p33, %rs8, 88;
	setp.ne.s32 	%p34, %r52, %r7;
	and.pred  	%p35, %p34, %p33;
	selp.u32 	%r53, 1, 0, %p35;
	add.s32 	%r54, %r51, %r53;
	add.s32 	%r55, %r29, %r48;
	cvt.s64.s32 	%rd20, %r55;
	add.s64 	%rd21, %rd3, %rd20;
	ld.global.u8 	%rs9, [%rd21];
	setp.eq.s16 	%p36, %rs9, 88;
	setp.ne.s32 	%p37, %r55, %r7;
	and.pred  	%p38, %p37, %p36;
	selp.u32 	%r56, 1, 0, %p38;
	add.s32 	%r1, %r54, %r56;
	cvt.s64.s32 	%rd22, %r7;
	add.s64 	%rd1, %rd3, %rd22;
	ld.global.u8 	%rs10, [%rd1];
	setp.ne.s16 	%p39, %rs10, 88;
	@%p39 bra 	$L__BB0_6;
	setp.gt.u32 	%p41, %r1, 1;
	@%p41 bra 	$L__BB0_3;
	mov.b16 	%rs14, 45;
	st.global.u8 	[%rd1], %rs14;
	bra.uni 	$L__BB0_8;
$L__BB0_3:
	setp.gt.u32 	%p42, %r1, 3;
	@%p42 bra 	$L__BB0_5;
	mov.b16 	%rs13, 88;
	st.global.u8 	[%rd1], %rs13;
	bra.uni 	$L__BB0_8;
$L__BB0_5:
	mov.b16 	%rs12, 45;
	st.global.u8 	[%rd1], %rs12;
	bra.uni 	$L__BB0_8;
$L__BB0_6:
	setp.ne.s32 	%p40, %r1, 3;
	@%p40 bra 	$L__BB0_8;
	mov.b16 	%rs11, 88;
	st.global.u8 	[%rd1], %rs11;
$L__BB0_8:
	ret;

}


// ===== COMPILED SASS (sm_100) =====

	.target	sm_100

	.elftype	@"ET_EXEC"


//--------------------- .note.nv.tkinfo           --------------------------
	.section	.note.nv.tkinfo,"",@"SHT_NOTE"
	.sectionflags	@"SHF_NOTE_NV_TKINFO"
	.tkinfo
        /*0018*/ 	.word	0x00000002
        /*0030*/ 	.string	""
        /*0030*/ 	.string	"ptxas"
        /*0030*/ 	.string	"Cuda compilation tools, release 13.0, V13.0.88"
        /*0030*/ 	.string	"Build cuda_13.0.r13.0/compiler.36424714_0"
        /*0030*/ 	.string	"-arch sm_100 -m 64 "



//--------------------- .note.nv.cuinfo           --------------------------
	.section	.note.nv.cuinfo,"",@"SHT_NOTE"
	.sectionflags	@"SHF_NOTE_NV_CUINFO"
        /*0018*/ 	.short	0x0002
        /*001a*/ 	.short	0x0064
        /*001c*/ 	.short	0x0082
	.zero		2


//--------------------- .nv.info                  --------------------------
	.section	.nv.info,"",@"SHT_CUDA_INFO"
	.align	4


	//----- nvinfo : EIATTR_REGCOUNT
	.align		4
        /*0000*/ 	.byte	0x04, 0x2f
        /*0002*/ 	.short	(.L_1 - .L_0)
	.align		4
.L_0:
        /*0004*/ 	.word	index@(_Z9callCheckiiPc)
        /*0008*/ 	.word	0x00000020


	//----- nvinfo : EIATTR_FRAME_SIZE
	.align		4
.L_1:
        /*000c*/ 	.byte	0x04, 0x11
        /*000e*/ 	.short	(.L_3 - .L_2)
	.align		4
.L_2:
        /*0010*/ 	.word	index@(_Z9callCheckiiPc)
        /*0014*/ 	.word	0x00000000


	//----- nvinfo : EIATTR_MIN_STACK_SIZE
	.align		4
.L_3:
        /*0018*/ 	.byte	0x04, 0x12
        /*001a*/ 	.short	(.L_5 - .L_4)
	.align		4
.L_4:
        /*001c*/ 	.word	index@(_Z9callCheckiiPc)
        /*0020*/ 	.word	0x00000000
.L_5:


//--------------------- .nv.compat                --------------------------
	.section	.nv.compat,"",@"SHT_CUDA_COMPAT_INFO"
	.align	4
        /*0000*/ 	.byte	0x02, 0x09, 0x00, 0x00, 0x02, 0x02, 0x01, 0x00, 0x02, 0x05, 0x05, 0x00, 0x03, 0x07, 0x01, 0x01
        /*0010*/ 	.byte	0x02, 0x03, 0x00, 0x00, 0x02, 0x06, 0x01, 0x00, 0x04, 0x0b, 0x08, 0x00, 0x09, 0x00, 0x00, 0x00
        /*0020*/ 	.byte	0x00, 0x00, 0x00, 0x00


//--------------------- .nv.info._Z9callCheckiiPc --------------------------
	.section	.nv.info._Z9callCheckiiPc,"",@"SHT_CUDA_INFO"
	.sectionflags	@""
	.align	4


	//----- nvinfo : EIATTR_CUDA_API_VERSION
	.align		4
        /*0000*/ 	.byte	0x04, 0x37
        /*0002*/ 	.short	(.L_7 - .L_6)
.L_6:
        /*0004*/ 	.word	0x00000082


	//----- nvinfo : EIATTR_KPARAM_INFO
	.align		4
.L_7:
        /*0008*/ 	.byte	0x04, 0x17
        /*000a*/ 	.short	(.L_9 - .L_8)
.L_8:
        /*000c*/ 	.word	0x00000000
        /*0010*/ 	.short	0x0002
        /*0012*/ 	.short	0x0008
        /*0014*/ 	.byte	0x00, 0xf5, 0x21, 0x00


	//----- nvinfo : EIATTR_KPARAM_INFO
	.align		4
.L_9:
        /*0018*/ 	.byte	0x04, 0x17
        /*001a*/ 	.short	(.L_11 - .L_10)
.L_10:
        /*001c*/ 	.word	0x00000000
        /*0020*/ 	.short	0x0001
        /*0022*/ 	.short	0x0004
        /*0024*/ 	.byte	0x00, 0xf0, 0x11, 0x00


	//----- nvinfo : EIATTR_KPARAM_INFO
	.align		4
.L_11:
        /*0028*/ 	.byte	0x04, 0x17
        /*002a*/ 	.short	(.L_13 - .L_12)
.L_12:
        /*002c*/ 	.word	0x00000000
        /*0030*/ 	.short	0x0000
        /*0032*/ 	.short	0x0000
        /*0034*/ 	.byte	0x00, 0xf0, 0x11, 0x00


	//----- nvinfo : EIATTR_SPARSE_MMA_MASK
	.align		4
.L_13:
        /*0038*/ 	.byte	0x03, 0x50
        /*003a*/ 	.short	0x0000


	//----- nvinfo : EIATTR_MAXREG_COUNT
	.align		4
        /*003c*/ 	.byte	0x03, 0x1b
        /*003e*/ 	.short	0x00ff


	//----- nvinfo : EIATTR_MERCURY_ISA_VERSION
	.align		4
        /*0040*/ 	.byte	0x03, 0x5f
        /*0042*/ 	.short	0x0101


	//----- nvinfo : EIATTR_VRC_CTA_INIT_COUNT
	.align		4
        /*0044*/ 	.byte	0x02, 0x4a
	.zero		1
	.zero		1


	//----- nvinfo : EIATTR_EXIT_INSTR_OFFSETS
	.align		4
        /*0048*/ 	.byte	0x04, 0x1c
        /*004a*/ 	.short	(.L_15 - .L_14)


	//   ....[0]....
.L_14:
        /*004c*/ 	.word	0x000008d0


	//   ....[1]....
        /*0050*/ 	.word	0x00000910


	//   ....[2]....
        /*0054*/ 	.word	0x00000940


	//   ....[3]....
        /*0058*/ 	.word	0x00000960


	//   ....[4]....
        /*005c*/ 	.word	0x00000990


	//----- nvinfo : EIATTR_CRS_STACK_SIZE
	.align		4
.L_15:
        /*0060*/ 	.byte	0x04, 0x1e
        /*0062*/ 	.short	(.L_17 - .L_16)
.L_16:
        /*0064*/ 	.word	0x00000000


	//----- nvinfo : EIATTR_CBANK_PARAM_SIZE
	.align		4
.L_17:
        /*0068*/ 	.byte	0x03, 0x19
        /*006a*/ 	.short	0x0010


	//----- nvinfo : EIATTR_PARAM_CBANK
	.align		4
        /*006c*/ 	.byte	0x04, 0x0a
        /*006e*/ 	.short	(.L_19 - .L_18)
	.align		4
.L_18:
        /*0070*/ 	.word	index@(.nv.constant0._Z9callCheckiiPc)
        /*0074*/ 	.short	0x0380
        /*0076*/ 	.short	0x0010


	//----- nvinfo : EIATTR_SW_WAR
	.align		4
.L_19:
        /*0078*/ 	.byte	0x04, 0x36
        /*007a*/ 	.short	(.L_21 - .L_20)
.L_20:
        /*007c*/ 	.word	0x00000008
.L_21:


//--------------------- .nv.callgraph             --------------------------
	.section	.nv.callgraph,"",@"SHT_CUDA_CALLGRAPH"
	.align	4
	.sectionentsize	8
	.align		4
        /*0000*/ 	.word	0x00000000
	.align		4
        /*0004*/ 	.word	0xffffffff
	.align		4
        /*0008*/ 	.word	0x00000000
	.align		4
        /*000c*/ 	.word	0xfffffffe
	.align		4
        /*0010*/ 	.word	0x00000000
	.align		4
        /*0014*/ 	.word	0xfffffffd
	.align		4
        /*0018*/ 	.word	0x00000000
	.align		4
        /*001c*/ 	.word	0xfffffffc


//--------------------- .text._Z9callCheckiiPc    --------------------------
	.section	.text._Z9callCheckiiPc,"ax",@progbits
	.align	128
        .global         _Z9callCheckiiPc
        .type           _Z9callCheckiiPc,@function
        .size           _Z9callCheckiiPc,(.L_x_2 - _Z9callCheckiiPc)
        .other          _Z9callCheckiiPc,@"STO_CUDA_ENTRY STV_DEFAULT"
_Z9callCheckiiPc:
.text._Z9callCheckiiPc:
[----:B------:R-:W-:Y:S08]  /*0000*/  LDC R1, c[0x0][0x37c] ;  /* 0x0000df00ff017b82 */ /* 0x000ff00000000800 */
[----:B------:R-:W0:Y:S01]  /*0010*/  LDC R22, c[0x0][0x384] ;  /* 0x0000e100ff167b82 */ /* 0x000e220000000800 */
[----:B------:R-:W1:Y:S01]  /*0020*/  S2R R4, SR_TID.X ;  /* 0x0000000000047919 */ /* 0x000e620000002100 */
[----:B------:R-:W2:Y:S06]  /*0030*/  LDCU.64 UR6, c[0x0][0x388] ;  /* 0x00007100ff0677ac */ /* 0x000eac0008000a00 */
[----:B------:R-:W1:Y:S08]  /*0040*/  S2UR UR4, SR_CTAID.X ;  /* 0x00000000000479c3 */ /* 0x000e700000002500 */
[----:B------:R-:W1:Y:S01]  /*0050*/  LDC R13, c[0x0][0x360] ;  /* 0x0000d800ff0d7b82 */ /* 0x000e620000000800 */
[----:B0-----:R-:W-:Y:S01]  /*0060*/  IABS R5, R22 ;  /* 0x0000001600057213 */ /* 0x001fe20000000000 */
[----:B------:R-:W-:-:S03]  /*0070*/  VIADD R20, R22, 0xffffffff ;  /* 0xffffffff16147836 */ /* 0x000fc60000000000 */
[----:B------:R-:W0:Y:S01]  /*0080*/  I2F.RP R0, R5 ;  /* 0x0000000500007306 */ /* 0x000e220000209400 */
[----:B-1----:R-:W-:Y:S01]  /*0090*/  IMAD R13, R13, UR4, R4 ;  /* 0x000000040d0d7c24 */ /* 0x002fe2000f8e0204 */
[----:B------:R-:W1:Y:S06]  /*00a0*/  LDCU.64 UR4, c[0x0][0x358] ;  /* 0x00006b00ff0477ac */ /* 0x000e6c0008000a00 */
[----:B0-----:R-:W0:Y:S02]  /*00b0*/  MUFU.RCP R0, R0 ;  /* 0x0000000000007308 */ /* 0x001e240000001000 */
[----:B0-----:R-:W-:Y:S01]  /*00c0*/  VIADD R2, R0, 0xffffffe ;  /* 0x0ffffffe00027836 */ /* 0x001fe20000000000 */
[----:B------:R-:W-:-:S05]  /*00d0*/  IABS R0, R13 ;  /* 0x0000000d00007213 */ /* 0x000fca0000000000 */
[----:B------:R0:W3:Y:S02]  /*00e0*/  F2I.FTZ.U32.TRUNC.NTZ R3, R2 ;  /* 0x0000000200037305 */ /* 0x0000e4000021f000 */
[----:B0-----:R-:W-:Y:S02]  /*00f0*/  IMAD.MOV.U32 R2, RZ, RZ, RZ ;  /* 0x000000ffff027224 */ /* 0x001fe400078e00ff */
[----:B---3--:R-:W-:-:S04]  /*0100*/  IMAD.MOV R6, RZ, RZ, -R3 ;  /* 0x000000ffff067224 */ /* 0x008fc800078e0a03 */
[----:B------:R-:W-:-:S04]  /*0110*/  IMAD R7, R6, R5, RZ ;  /* 0x0000000506077224 */ /* 0x000fc800078e02ff */
[----:B------:R-:W-:Y:S02]  /*0120*/  IMAD.HI.U32 R3, R3, R7, R2 ;  /* 0x0000000703037227 */ /* 0x000fe400078e0002 */
[----:B------:R-:W0:Y:S04]  /*0130*/  LDC R2, c[0x0][0x380] ;  /* 0x0000e000ff027b82 */ /* 0x000e280000000800 */
[----:B------:R-:W-:-:S04]  /*0140*/  IMAD.HI.U32 R3, R3, R0, RZ ;  /* 0x0000000003037227 */ /* 0x000fc800078e00ff */
[----:B------:R-:W-:-:S04]  /*0150*/  IMAD.MOV R4, RZ, RZ, -R3 ;  /* 0x000000ffff047224 */ /* 0x000fc800078e0a03 */
[----:B------:R-:W-:-:S05]  /*0160*/  IMAD R0, R5, R4, R0 ;  /* 0x0000000405007224 */ /* 0x000fca00078e0200 */
[----:B------:R-:W-:Y:S01]  /*0170*/  ISETP.GT.U32.AND P1, PT, R5, R0, PT ;  /* 0x000000000500720c */ /* 0x000fe20003f24070 */
[----:B0-----:R-:W-:-:S12]  /*0180*/  VIADD R17, R2, 0xffffffff ;  /* 0xffffffff02117836 */ /* 0x001fd80000000000 */
[----:B------:R-:W-:Y:S02]  /*0190*/  @!P1 IMAD.IADD R0, R0, 0x1, -R5 ;  /* 0x0000000100009824 */ /* 0x000fe400078e0a05 */
[----:B------:R-:W-:Y:S01]  /*01a0*/  @!P1 VIADD R3, R3, 0x1 ;  /* 0x0000000103039836 */ /* 0x000fe20000000000 */
[----:B------:R-:W-:Y:S02]  /*01b0*/  ISETP.NE.AND P1, PT, R22, RZ, PT ;  /* 0x000000ff1600720c */ /* 0x000fe40003f25270 */
[----:B------:R-:W-:Y:S02]  /*01c0*/  ISETP.GE.U32.AND P0, PT, R0, R5, PT ;  /* 0x000000050000720c */ /* 0x000fe40003f06070 */
[----:B------:R-:W-:-:S04]  /*01d0*/  LOP3.LUT R0, R13, R22, RZ, 0x3c, !PT ;  /* 0x000000160d007212 */ /* 0x000fc800078e3cff */
[----:B------:R-:W-:-:S07]  /*01e0*/  ISETP.GE.AND P2, PT, R0, RZ, PT ;  /* 0x000000ff0000720c */ /* 0x000fce0003f46270 */
[----:B------:R-:W-:Y:S01]  /*01f0*/  @P0 VIADD R3, R3, 0x1 ;  /* 0x0000000103030836 */ /* 0x000fe20000000000 */
[----:B------:R-:W-:-:S05]  /*0200*/  ISETP.GE.AND P0, PT, R22, RZ, PT ;  /* 0x000000ff1600720c */ /* 0x000fca0003f06270 */
[----:B------:R-:W-:Y:S01]  /*0210*/  @!P2 IMAD.MOV R3, RZ, RZ, -R3 ;  /* 0x000000ffff03a224 */ /* 0x000fe200078e0a03 */
[----:B------:R-:W-:-:S04]  /*0220*/  @!P1 LOP3.LUT R3, RZ, R22, RZ, 0x33, !PT ;  /* 0x00000016ff039212 */ /* 0x000fc800078e33ff */
[C---:B------:R-:W-:Y:S01]  /*0230*/  ISETP.GT.AND P2, PT, R3.reuse, R2, PT ;  /* 0x000000020300720c */ /* 0x040fe20003f44270 */
[----:B------:R-:W-:Y:S01]  /*0240*/  IMAD.MOV R0, RZ, RZ, -R3 ;  /* 0x000000ffff007224 */ /* 0x000fe200078e0a03 */
[C---:B------:R-:W-:Y:S01]  /*0250*/  ISETP.GE.AND P1, PT, R3.reuse, 0x1, PT ;  /* 0x000000010300780c */ /* 0x040fe20003f26270 */
[----:B------:R-:W-:Y:S02]  /*0260*/  VIADD R4, R3, 0xffffffff ;  /* 0xffffffff03047836 */ /* 0x000fe40000000000 */
[----:B------:R-:W-:-:S03]  /*0270*/  IMAD R0, R22, R0, R13 ;  /* 0x0000000016007224 */ /* 0x000fc600078e020d */
[----:B------:R-:W-:Y:S01]  /*0280*/  SEL R6, R4, RZ, !P2 ;  /* 0x000000ff04067207 */ /* 0x000fe20005000000 */
[C---:B------:R-:W-:Y:S01]  /*0290*/  VIADD R4, R0.reuse, 0xffffffff ;  /* 0xffffffff00047836 */ /* 0x040fe20000000000 */
[C---:B------:R-:W-:Y:S01]  /*02a0*/  ISETP.GE.AND P3, PT, R0.reuse, RZ, PT ;  /* 0x000000ff0000720c */ /* 0x040fe20003f66270 */
[C---:B------:R-:W-:Y:S01]  /*02b0*/  VIADD R9, R0.reuse, 0x1 ;  /* 0x0000000100097836 */ /* 0x040fe20000000000 */
[C---:B------:R-:W-:Y:S02]  /*02c0*/  SEL R7, R0.reuse, RZ, P0 ;  /* 0x000000ff00077207 */ /* 0x040fe40000000000 */
[----:B------:R-:W-:Y:S02]  /*02d0*/  ISETP.GE.AND P2, PT, R0, -0x1, PT ;  /* 0xffffffff0000780c */ /* 0x000fe40003f46270 */
[----:B------:R-:W-:Y:S02]  /*02e0*/  SEL R5, R17, R6, !P1 ;  /* 0x0000000611057207 */ /* 0x000fe40004800000 */
[----:B------:R-:W-:-:S02]  /*02f0*/  SEL R7, R20, R7, !P3 ;  /* 0x0000000714077207 */ /* 0x000fc40005800000 */
[----:B------:R-:W-:Y:S02]  /*0300*/  ISETP.GE.AND P1, PT, R0, 0x1, PT ;  /* 0x000000010000780c */ /* 0x000fe40003f26270 */
[----:B------:R-:W-:Y:S01]  /*0310*/  SEL R23, R4, RZ, P0 ;  /* 0x000000ff04177207 */ /* 0x000fe20000000000 */
[-C--:B------:R-:W-:Y:S01]  /*0320*/  IMAD R0, R5, R22.reuse, R7 ;  /* 0x0000001605007224 */ /* 0x080fe200078e0207 */
[----:B------:R-:W-:Y:S02]  /*0330*/  ISETP.GE.AND P0, PT, R9, R22, PT ;  /* 0x000000160900720c */ /* 0x000fe40003f06270 */
[----:B------:R-:W-:Y:S02]  /*0340*/  SEL R23, R20, R23, !P1 ;  /* 0x0000001714177207 */ /* 0x000fe40004800000 */
[----:B--2---:R-:W-:Y:S02]  /*0350*/  IADD3 R26, P3, PT, R0, UR6, RZ ;  /* 0x00000006001a7c10 */ /* 0x004fe4000ff7e0ff */
[----:B------:R-:W-:Y:S01]  /*0360*/  ISETP.GE.AND P1, PT, R3, R2, PT ;  /* 0x000000020300720c */ /* 0x000fe20003f26270 */
[----:B------:R-:W-:Y:S01]  /*0370*/  IMAD R12, R5, R22, R23 ;  /* 0x00000016050c7224 */ /* 0x000fe200078e0217 */
[----:B------:R-:W-:-:S02]  /*0380*/  @P2 SEL R20, R9, RZ, !P0 ;  /* 0x000000ff09142207 */ /* 0x000fc40004000000 */
[----:B------:R-:W-:Y:S02]  /*0390*/  LEA.HI.X.SX32 R27, R0, UR7, 0x1, P3 ;  /* 0x00000007001b7c11 */ /* 0x000fe400098f0eff */
[----:B------:R-:W-:Y:S01]  /*03a0*/  ISETP.GE.AND P0, PT, R3, RZ, PT ;  /* 0x000000ff0300720c */ /* 0x000fe20003f06270 */
[----:B------:R-:W-:Y:S01]  /*03b0*/  IMAD R16, R5, R22, R20 ;  /* 0x0000001605107224 */ /* 0x000fe200078e0214 */
[----:B------:R-:W-:Y:S01]  /*03c0*/  SEL R6, R3, RZ, !P1 ;  /* 0x000000ff03067207 */ /* 0x000fe20004800000 */
[----:B-1----:R-:W2:Y:S01]  /*03d0*/  LDG.E.U8 R11, desc[UR4][R26.64] ;  /* 0x000000041a0b7981 */ /* 0x002ea2000c1e1100 */
[C---:B------:R-:W-:Y:S02]  /*03e0*/  IADD3 R24, P2, PT, R12.reuse, UR6, RZ ;  /* 0x000000060c187c10 */ /* 0x040fe4000ff5e0ff */
[----:B------:R-:W-:Y:S02]  /*03f0*/  SEL R21, R17, R6, !P0 ;  /* 0x0000000611157207 */ /* 0x000fe40004000000 */
[----:B------:R-:W-:-:S02]  /*0400*/  LEA.HI.X.SX32 R25, R12, UR7, 0x1, P2 ;  /* 0x000000070c197c11 */ /* 0x000fc400090f0eff */
[C---:B------:R-:W-:Y:S01]  /*0410*/  IADD3 R4, P1, PT, R16.reuse, UR6, RZ ;  /* 0x0000000610047c10 */ /* 0x040fe2000ff3e0ff */
[-C--:B------:R-:W-:Y:S01]  /*0420*/  IMAD R18, R21, R22.reuse, R23 ;  /* 0x0000001615127224 */ /* 0x080fe200078e0217 */
[C---:B------:R-:W-:Y:S01]  /*0430*/  ISETP.GE.AND P0, PT, R3.reuse, -0x1, PT ;  /* 0xffffffff0300780c */ /* 0x040fe20003f06270 */
[----:B------:R0:W3:Y:S01]  /*0440*/  LDG.E.U8 R10, desc[UR4][R24.64] ;  /* 0x00000004180a7981 */ /* 0x0000e2000c1e1100 */
[----:B------:R-:W-:Y:S02]  /*0450*/  LEA.HI.X.SX32 R5, R16, UR7, 0x1, P1 ;  /* 0x0000000710057c11 */ /* 0x000fe400088f0eff */
[C---:B------:R-:W-:Y:S01]  /*0460*/  IADD3 R8, P1, PT, R18.reuse, UR6, RZ ;  /* 0x0000000612087c10 */ /* 0x040fe2000ff3e0ff */
[----:B------:R-:W-:Y:S02]  /*0470*/  VIADD R29, R3, 0x1 ;  /* 0x00000001031d7836 */ /* 0x000fe40000000000 */
[----:B------:R1:W4:Y:S01]  /*0480*/  LDG.E.U8 R15, desc[UR4][R4.64] ;  /* 0x00000004040f7981 */ /* 0x000322000c1e1100 */
[----:B------:R-:W-:Y:S01]  /*0490*/  IMAD R14, R21, R22, R7 ;  /* 0x00000016150e7224 */ /* 0x000fe200078e0207 */
[----:B------:R-:W-:-:S02]  /*04a0*/  LEA.HI.X.SX32 R9, R18, UR7, 0x1, P1 ;  /* 0x0000000712097c11 */ /* 0x000fc400088f0eff */
[----:B------:R-:W-:Y:S01]  /*04b0*/  ISETP.GE.AND P1, PT, R29, R2, PT ;  /* 0x000000021d00720c */ /* 0x000fe20003f26270 */
[-C--:B0-----:R-:W-:Y:S01]  /*04c0*/  IMAD R24, R21, R22.reuse, R20 ;  /* 0x0000001615187224 */ /* 0x081fe200078e0214 */
[C---:B------:R-:W-:Y:S01]  /*04d0*/  IADD3 R2, P2, PT, R14.reuse, UR6, RZ ;  /* 0x000000060e027c10 */ /* 0x040fe2000ff5e0ff */
[----:B------:R0:W5:Y:S01]  /*04e0*/  LDG.E.U8 R19, desc[UR4][R8.64] ;  /* 0x0000000408137981 */ /* 0x000162000c1e1100 */
[----:B------:R-:W-:Y:S02]  /*04f0*/  @P0 SEL R17, R29, RZ, !P1 ;  /* 0x000000ff1d110207 */ /* 0x000fe40004800000 */
[----:B------:R-:W-:Y:S02]  /*0500*/  LEA.HI.X.SX32 R3, R14, UR7, 0x1, P2 ;  /* 0x000000070e037c11 */ /* 0x000fe400090f0eff */
[C---:B-1----:R-:W-:Y:S01]  /*0510*/  IADD3 R4, P0, PT, R24.reuse, UR6, RZ ;  /* 0x0000000618047c10 */ /* 0x042fe2000ff1e0ff */
[CC--:B------:R-:W-:Y:S02]  /*0520*/  IMAD R26, R17.reuse, R22.reuse, R23 ;  /* 0x00000016111a7224 */ /* 0x0c0fe400078e0217 */
[----:B------:R1:W5:Y:S01]  /*0530*/  LDG.E.U8 R21, desc[UR4][R2.64] ;  /* 0x0000000402157981 */ /* 0x000362000c1e1100 */
[----:B------:R-:W-:Y:S01]  /*0540*/  LEA.HI.X.SX32 R5, R24, UR7, 0x1, P0 ;  /* 0x0000000718057c11 */ /* 0x000fe200080f0eff */
[----:B------:R-:W-:Y:S01]  /*0550*/  IMAD R28, R17, R22, R7 ;  /* 0x00000016111c7224 */ /* 0x000fe200078e0207 */
[----:B------:R-:W-:-:S03]  /*0560*/  IADD3 R6, P0, PT, R26, UR6, RZ ;  /* 0x000000061a067c10 */ /* 0x000fc6000ff1e0ff */
[----:B------:R1:W5:Y:S01]  /*0570*/  LDG.E.U8 R23, desc[UR4][R4.64] ;  /* 0x0000000404177981 */ /* 0x000362000c1e1100 */
[----:B------:R-:W-:Y:S02]  /*0580*/  LEA.HI.X.SX32 R7, R26, UR7, 0x1, P0 ;  /* 0x000000071a077c11 */ /* 0x000fe400080f0eff */
[----:B0-----:R-:W-:-:S03]  /*0590*/  IADD3 R8, P0, PT, R28, UR6, RZ ;  /* 0x000000061c087c10 */ /* 0x001fc6000ff1e0ff */
[----:B------:R0:W5:Y:S01]  /*05a0*/  LDG.E.U8 R6, desc[UR4][R6.64] ;  /* 0x0000000406067981 */ /* 0x000162000c1e1100 */
[----:B------:R-:W-:Y:S01]  /*05b0*/  LEA.HI.X.SX32 R9, R28, UR7, 0x1, P0 ;  /* 0x000000071c097c11 */ /* 0x000fe200080f0eff */
[----:B------:R-:W-:-:S04]  /*05c0*/  IMAD R20, R17, R22, R20 ;  /* 0x0000001611147224 */ /* 0x000fc800078e0214 */
[----:B------:R-:W5:Y:S01]  /*05d0*/  LDG.E.U8 R8, desc[UR4][R8.64] ;  /* 0x0000000408087981 */ /* 0x000f62000c1e1100 */
[----:B-1----:R-:W-:-:S04]  /*05e0*/  IADD3 R2, P0, PT, R20, UR6, RZ ;  /* 0x0000000614027c10 */ /* 0x002fc8000ff1e0ff */
[----:B------:R-:W-:Y:S02]  /*05f0*/  LEA.HI.X.SX32 R3, R20, UR7, 0x1, P0 ;  /* 0x0000000714037c11 */ /* 0x000fe400080f0eff */
[----:B------:R-:W-:-:S03]  /*0600*/  IADD3 R4, P0, PT, R13, UR6, RZ ;  /* 0x000000060d047c10 */ /* 0x000fc6000ff1e0ff */
[----:B------:R1:W5:Y:S01]  /*0610*/  LDG.E.U8 R2, desc[UR4][R2.64] ;  /* 0x0000000402027981 */ /* 0x000362000c1e1100 */
[----:B------:R-:W-:-:S05]  /*0620*/  LEA.HI.X.SX32 R5, R13, UR7, 0x1, P0 ;  /* 0x000000070d057c11 */ /* 0x000fca00080f0eff */
[----:B------:R-:W5:Y:S01]  /*0630*/  LDG.E.U8 R17, desc[UR4][R4.64] ;  /* 0x0000000404117981 */ /* 0x000f62000c1e1100 */
[----:B0-----:R-:W-:Y:S01]  /*0640*/  IMAD.MOV.U32 R7, RZ, RZ, 0x2 ;  /* 0x00000002ff077424 */ /* 0x001fe200078e00ff */
[----:B--2---:R-:W-:-:S04]  /*0650*/  ISETP.NE.AND P0, PT, R11, 0x58, PT ;  /* 0x000000580b00780c */ /* 0x004fc80003f05270 */
[----:B------:R-:W-:Y:S02]  /*0660*/  ISETP.NE.AND P0, PT, R0, R13, !P0 ;  /* 0x0000000d0000720c */ /* 0x000fe40004705270 */
[----:B---3--:R-:W-:-:S04]  /*0670*/  ISETP.NE.AND P2, PT, R10, 0x58, PT ;  /* 0x000000580a00780c */ /* 0x008fc80003f45270 */
[----:B------:R-:W-:Y:S02]  /*0680*/  ISETP.NE.AND P2, PT, R12, R13, !P2 ;  /* 0x0000000d0c00720c */ /* 0x000fe40005745270 */
[----:B----4-:R-:W-:-:S05]  /*0690*/  ISETP.NE.AND P1, PT, R15, 0x58, PT ;  /* 0x000000580f00780c */ /* 0x010fca0003f25270 */
[----:B------:R-:W-:Y:S01]  /*06a0*/  @!P0 IMAD.MOV R7, RZ, RZ, 0x1 ;  /* 0x00000001ff078424 */ /* 0x000fe200078e02ff */
[----:B------:R-:W-:Y:S02]  /*06b0*/  SEL R0, RZ, 0x1, !P0 ;  /* 0x00000001ff007807 */ /* 0x000fe40004000000 */
[----:B------:R-:W-:Y:S02]  /*06c0*/  ISETP.NE.AND P1, PT, R16, R13, !P1 ;  /* 0x0000000d1000720c */ /* 0x000fe40004f25270 */
[----:B-----5:R-:W-:-:S04]  /*06d0*/  ISETP.NE.AND P0, PT, R19, 0x58, PT ;  /* 0x000000581300780c */ /* 0x020fc80003f05270 */
[----:B------:R-:W-:Y:S01]  /*06e0*/  ISETP.NE.AND P0, PT, R18, R13, !P0 ;  /* 0x0000000d1200720c */ /* 0x000fe20004705270 */
[----:B------:R-:W-:Y:S01]  /*06f0*/  @!P2 IMAD.MOV R7, RZ, RZ, R0 ;  /* 0x000000ffff07a224 */ /* 0x000fe200078e0200 */
[----:B------:R-:W-:-:S03]  /*0700*/  ISETP.NE.AND P2, PT, R21, 0x58, PT ;  /* 0x000000581500780c */ /* 0x000fc60003f45270 */
[----:B------:R-:W-:Y:S02]  /*0710*/  VIADD R0, R7, 0x1 ;  /* 0x0000000107007836 */ /* 0x000fe40000000000 */
[----:B------:R-:W-:Y:S01]  /*0720*/  @!P1 IMAD.MOV R0, RZ, RZ, R7 ;  /* 0x000000ffff009224 */ /* 0x000fe200078e0207 */
[-C--:B------:R-:W-:Y:S02]  /*0730*/  ISETP.NE.AND P1, PT, R14, R13.reuse, !P2 ;  /* 0x0000000d0e00720c */ /* 0x080fe40005725270 */
[----:B------:R-:W-:Y:S01]  /*0740*/  ISETP.NE.AND P2, PT, R23, 0x58, PT ;  /* 0x000000581700780c */ /* 0x000fe20003f45270 */
[----:B-1----:R-:W-:Y:S02]  /*0750*/  VIADD R3, R0, 0x1 ;  /* 0x0000000100037836 */ /* 0x002fe40000000000 */
[----:B------:R-:W-:Y:S01]  /*0760*/  @!P0 IMAD.MOV R3, RZ, RZ, R0 ;  /* 0x000000ffff038224 */ /* 0x000fe200078e0200 */
[----:B------:R-:W-:Y:S02]  /*0770*/  ISETP.NE.AND P0, PT, R24, R13, !P2 ;  /* 0x0000000d1800720c */ /* 0x000fe40005705270 */
[----:B------:R-:W-:Y:S01]  /*0780*/  ISETP.NE.AND P2, PT, R6, 0x58, PT ;  /* 0x000000580600780c */ /* 0x000fe20003f45270 */
[----:B------:R-:W-:-:S04]  /*0790*/  VIADD R0, R3, 0x1 ;  /* 0x0000000103007836 */ /* 0x000fc80000000000 */
[----:B------:R-:W-:Y:S01]  /*07a0*/  @!P1 IMAD.MOV R0, RZ, RZ, R3 ;  /* 0x000000ffff009224 */ /* 0x000fe200078e0203 */
[-C--:B------:R-:W-:Y:S02]  /*07b0*/  ISETP.NE.AND P1, PT, R26, R13.reuse, !P2 ;  /* 0x0000000d1a00720c */ /* 0x080fe40005725270 */
[----:B------:R-:W-:Y:S01]  /*07c0*/  ISETP.NE.AND P2, PT, R8, 0x58, PT ;  /* 0x000000580800780c */ /* 0x000fe20003f45270 */
[----:B------:R-:W-:Y:S02]  /*07d0*/  VIADD R3, R0, 0x1 ;  /* 0x0000000100037836 */ /* 0x000fe40000000000 */
[----:B------:R-:W-:Y:S01]  /*07e0*/  @!P0 IMAD.MOV R3, RZ, RZ, R0 ;  /* 0x000000ffff038224 */ /* 0x000fe200078e0200 */
[----:B------:R-:W-:-:S03]  /*07f0*/  ISETP.NE.AND P0, PT, R28, R13, !P2 ;  /* 0x0000000d1c00720c */ /* 0x000fc60005705270 */
[----:B------:R-:W-:Y:S01]  /*0800*/  VIADD R0, R3, 0x1 ;  /* 0x0000000103007836 */ /* 0x000fe20000000000 */
[----:B------:R-:W-:-:S03]  /*0810*/  ISETP.NE.AND P2, PT, R2, 0x58, PT ;  /* 0x000000580200780c */ /* 0x000fc60003f45270 */
[----:B------:R-:W-:-:S04]  /*0820*/  @!P1 IMAD.MOV R0, RZ, RZ, R3 ;  /* 0x000000ffff009224 */ /* 0x000fc800078e0203 */
[----:B------:R-:W-:Y:S02]  /*0830*/  VIADD R2, R0, 0x1 ;  /* 0x0000000100027836 */ /* 0x000fe40000000000 */
[----:B------:R-:W-:Y:S01]  /*0840*/  @!P0 IMAD.MOV R2, RZ, RZ, R0 ;  /* 0x000000ffff028224 */ /* 0x000fe200078e0200 */
[----:B------:R-:W-:Y:S02]  /*0850*/  ISETP.NE.AND P0, PT, R17, 0x58, PT ;  /* 0x000000581100780c */ /* 0x000fe40003f05270 */
[----:B------:R-:W-:Y:S01]  /*0860*/  ISETP.NE.AND P1, PT, R20, R13, !P2 ;  /* 0x0000000d1400720c */ /* 0x000fe20005725270 */
[----:B------:R-:W-:-:S12]  /*0870*/  VIADD R0, R2, 0x1 ;  /* 0x0000000102007836 */ /* 0x000fd80000000000 */
[----:B------:R-:W-:Y:S01]  /*0880*/  @!P1 IMAD.MOV R0, RZ, RZ, R2 ;  /* 0x000000ffff009224 */ /* 0x000fe200078e0202 */
[----:B------:R-:W-:Y:S06]  /*0890*/  @P0 BRA `(.L_x_0) ;  /* 0x00000000002c0947 */ /* 0x000fec0003800000 */
[----:B------:R-:W-:Y:S01]  /*08a0*/  ISETP.GT.U32.AND P0, PT, R0, 0x1, PT ;  /* 0x000000010000780c */ /* 0x000fe20003f04070 */
[----:B------:R-:W-:-:S12]  /*08b0*/  IMAD.MOV.U32 R2, RZ, RZ, 0x2d ;  /* 0x0000002dff027424 */ /* 0x000fd800078e00ff */
[----:B------:R0:W-:Y:S01]  /*08c0*/  @!P0 STG.E.U8 desc[UR4][R4.64], R2 ;  /* 0x0000000204008986 */ /* 0x0001e2000c101104 */
[----:B------:R-:W-:Y:S05]  /*08d0*/  @!P0 EXIT ;  /* 0x000000000000894d */ /* 0x000fea0003800000 */
[----:B------:R-:W-:Y:S01]  /*08e0*/  ISETP.GT.U32.AND P0, PT, R0, 0x3, PT ;  /* 0x000000030000780c */ /* 0x000fe20003f04070 */
[----:B0-----:R-:W-:-:S12]  /*08f0*/  IMAD.MOV.U32 R2, RZ, RZ, 0x58 ;  /* 0x00000058ff027424 */ /* 0x001fd800078e00ff */
[----:B------:R0:W-:Y:S01]  /*0900*/  @!P0 STG.E.U8 desc[UR4][R4.64], R2 ;  /* 0x0000000204008986 */ /* 0x0001e2000c101104 */
[----:B------:R-:W-:Y:S05]  /*0910*/  @!P0 EXIT ;  /* 0x000000000000894d */ /* 0x000fea0003800000 */
[----:B0-----:R-:W-:-:S05]  /*0920*/  IMAD.MOV.U32 R2, RZ, RZ, 0x2d ;  /* 0x0000002dff027424 */ /* 0x001fca00078e00ff */
[----:B------:R-:W-:Y:S01]  /*0930*/  STG.E.U8 desc[UR4][R4.64], R2 ;  /* 0x0000000204007986 */ /* 0x000fe2000c101104 */
[----:B------:R-:W-:Y:S05]  /*0940*/  EXIT ;  /* 0x000000000000794d */ /* 0x000fea0003800000 */
.L_x_0:
[----:B------:R-:W-:-:S13]  /*0950*/  ISETP.NE.AND P0, PT, R0, 0x3, PT ;  /* 0x000000030000780c */ /* 0x000fda0003f05270 */
[----:B------:R-:W-:Y:S05]  /*0960*/  @P0 EXIT ;  /* 0x000000000000094d */ /* 0x000fea0003800000 */
[----:B------:R-:W-:-:S05]  /*0970*/  IMAD.MOV.U32 R2, RZ, RZ, 0x58 ;  /* 0x00000058ff027424 */ /* 0x000fca00078e00ff */
[----:B------:R-:W-:Y:S01]  /*0980*/  STG.E.U8 desc[UR4][R4.64], R2 ;  /* 0x0000000204007986 */ /* 0x000fe2000c101104 */
[----:B------:R-:W-:Y:S05]  /*0990*/  EXIT ;  /* 0x000000000000794d */ /* 0x000fea0003800000 */
.L_x_1:
[----:B------:R-:W-:-:S00]  /*09a0*/  BRA `(.L_x_1) ;  /* 0xfffffffc00fc7947 */ /* 0x000fc0000383ffff */
[----:B------:R-:W-:-:S00]  /*09b0*/  NOP ;  /* 0x0000000000007918 */ /* 0x000fc00000000000 */
        /* <DEDUP_REMOVED lines=12> */
.L_x_2:


//--------------------- .nv.shared.reserved.0     --------------------------
	.section	.nv.shared.reserved.0,"aw",@nobits
	.weak		__nv_reservedSMEM_offset_0_alias
	.size		__nv_reservedSMEM_offset_0_alias, 0, 64
	.other		__nv_reservedSMEM_offset_0_alias,@"STO_CUDA_RESERVED_SHARED STV_DEFAULT"
__nv_reservedSMEM_offset_0_alias:
	.zero		0
	.zero		64


//--------------------- .nv.constant0._Z9callCheckiiPc --------------------------
	.section	.nv.constant0._Z9callCheckiiPc,"a",@progbits
	.sectionflags	@""
	.align	4
.nv.constant0._Z9callCheckiiPc:
	.zero		912


//--------------------- SYMBOLS --------------------------

	.type		.nv.reservedSmem.offset0,@object
	.size		.nv.reservedSmem.offset0,0x4
